//
// Generated by NVIDIA NVVM Compiler
//
// Compiler Build ID: CL-36424714
// Cuda compilation tools, release 13.0, V13.0.88
// Based on NVVM 20.0.0
//

.version 9.0
.target sm_100
.address_size 64

	// .globl	_Z10matrixMultPiS_S_i

.visible .entry _Z10matrixMultPiS_S_i(
	.param .u64 .ptr .align 1 _Z10matrixMultPiS_S_i_param_0,
	.param .u64 .ptr .align 1 _Z10matrixMultPiS_S_i_param_1,
	.param .u64 .ptr .align 1 _Z10matrixMultPiS_S_i_param_2,
	.param .u32 _Z10matrixMultPiS_S_i_param_3
)
{
	.reg .pred 	%p<12>;
	.reg .b32 	%r<108>;
	.reg .b64 	%rd<67>;

	ld.param.u64 	%rd14, [_Z10matrixMultPiS_S_i_param_0];
	ld.param.u64 	%rd15, [_Z10matrixMultPiS_S_i_param_1];
	ld.param.u32 	%r31, [_Z10matrixMultPiS_S_i_param_3];
	cvta.to.global.u64 	%rd1, %rd15;
	cvta.to.global.u64 	%rd2, %rd14;
	mov.u32 	%r32, %tid.x;
	mov.u32 	%r33, %ntid.x;
	mov.u32 	%r34, %ctaid.x;
	mad.lo.s32 	%r1, %r33, %r34, %r32;
	mov.u32 	%r35, %tid.y;
	mov.u32 	%r36, %ntid.y;
	mov.u32 	%r37, %ctaid.y;
	mad.lo.s32 	%r38, %r36, %r37, %r35;
	max.s32 	%r39, %r1, %r38;
	setp.ge.s32 	%p1, %r39, %r31;
	setp.lt.s32 	%p2, %r31, 1;
	mov.b32 	%r107, 0;
	or.pred  	%p3, %p1, %p2;
	@%p3 bra 	$L__BB0_12;
	mul.lo.s32 	%r3, %r31, %r38;
	and.b32  	%r4, %r31, 7;
	setp.lt.u32 	%p4, %r31, 8;
	mov.b32 	%r107, 0;
	mov.u32 	%r103, %r107;
	@%p4 bra 	$L__BB0_4;
	and.b32  	%r103, %r31, 2147483640;
	neg.s32 	%r96, %r103;
	mul.wide.u32 	%rd16, %r31, 4;
	add.s64 	%rd3, %rd1, %rd16;
	mul.wide.u32 	%rd17, %r31, 8;
	add.s64 	%rd4, %rd1, %rd17;
	mul.wide.u32 	%rd18, %r31, 12;
	add.s64 	%rd5, %rd1, %rd18;
	mul.wide.u32 	%rd19, %r31, 16;
	add.s64 	%rd6, %rd1, %rd19;
	mul.wide.u32 	%rd20, %r31, 20;
	add.s64 	%rd7, %rd1, %rd20;
	mul.wide.u32 	%rd21, %r31, 24;
	add.s64 	%rd8, %rd1, %rd21;
	mul.wide.u32 	%rd22, %r31, 28;
	add.s64 	%rd9, %rd1, %rd22;
	mul.wide.u32 	%rd23, %r3, 4;
	add.s64 	%rd24, %rd23, %rd2;
	add.s64 	%rd66, %rd24, 16;
	mov.b32 	%r107, 0;
	mov.u32 	%r95, %r1;
$L__BB0_3:
	.pragma "nounroll";
	mul.wide.s32 	%rd25, %r95, 4;
	add.s64 	%rd26, %rd3, %rd25;
	add.s64 	%rd27, %rd4, %rd25;
	add.s64 	%rd28, %rd5, %rd25;
	add.s64 	%rd29, %rd6, %rd25;
	add.s64 	%rd30, %rd7, %rd25;
	add.s64 	%rd31, %rd8, %rd25;
	add.s64 	%rd32, %rd9, %rd25;
	add.s64 	%rd33, %rd1, %rd25;
	ld.global.u32 	%r43, [%rd66+-16];
	ld.global.u32 	%r44, [%rd33];
	mad.lo.s32 	%r45, %r44, %r43, %r107;
	ld.global.u32 	%r46, [%rd66+-12];
	ld.global.u32 	%r47, [%rd26];
	mad.lo.s32 	%r48, %r47, %r46, %r45;
	ld.global.u32 	%r49, [%rd66+-8];
	ld.global.u32 	%r50, [%rd27];
	mad.lo.s32 	%r51, %r50, %r49, %r48;
	ld.global.u32 	%r52, [%rd66+-4];
	ld.global.u32 	%r53, [%rd28];
	mad.lo.s32 	%r54, %r53, %r52, %r51;
	ld.global.u32 	%r55, [%rd66];
	ld.global.u32 	%r56, [%rd29];
	mad.lo.s32 	%r57, %r56, %r55, %r54;
	ld.global.u32 	%r58, [%rd66+4];
	ld.global.u32 	%r59, [%rd30];
	mad.lo.s32 	%r60, %r59, %r58, %r57;
	ld.global.u32 	%r61, [%rd66+8];
	ld.global.u32 	%r62, [%rd31];
	mad.lo.s32 	%r63, %r62, %r61, %r60;
	ld.global.u32 	%r64, [%rd66+12];
	ld.global.u32 	%r65, [%rd32];
	mad.lo.s32 	%r107, %r65, %r64, %r63;
	add.s32 	%r96, %r96, 8;
	shl.b32 	%r66, %r31, 3;
	add.s32 	%r95, %r95, %r66;
	add.s64 	%rd66, %rd66, 32;
	setp.ne.s32 	%p5, %r96, 0;
	@%p5 bra 	$L__BB0_3;
$L__BB0_4:
	setp.eq.s32 	%p6, %r4, 0;
	@%p6 bra 	$L__BB0_12;
	and.b32  	%r16, %r31, 3;
	setp.lt.u32 	%p7, %r4, 4;
	@%p7 bra 	$L__BB0_7;
	add.s32 	%r68, %r103, %r3;
	mul.wide.u32 	%rd34, %r68, 4;
	add.s64 	%rd35, %rd2, %rd34;
	ld.global.u32 	%r69, [%rd35];
	mad.lo.s32 	%r70, %r103, %r31, %r1;
	mul.wide.s32 	%rd36, %r70, 4;
	add.s64 	%rd37, %rd1, %rd36;
	ld.global.u32 	%r71, [%rd37];
	mad.lo.s32 	%r72, %r71, %r69, %r107;
	cvt.u64.u32 	%rd38, %r3;
	cvt.u64.u32 	%rd39, %r103;
	add.s64 	%rd40, %rd39, %rd38;
	shl.b64 	%rd41, %rd40, 2;
	add.s64 	%rd42, %rd2, %rd41;
	ld.global.u32 	%r73, [%rd42+4];
	mul.wide.u32 	%rd43, %r31, 4;
	add.s64 	%rd44, %rd37, %rd43;
	ld.global.u32 	%r74, [%rd44];
	mad.lo.s32 	%r75, %r74, %r73, %r72;
	ld.global.u32 	%r76, [%rd42+8];
	add.s64 	%rd45, %rd44, %rd43;
	ld.global.u32 	%r77, [%rd45];
	mad.lo.s32 	%r78, %r77, %r76, %r75;
	ld.global.u32 	%r79, [%rd42+12];
	add.s64 	%rd46, %rd45, %rd43;
	ld.global.u32 	%r80, [%rd46];
	mad.lo.s32 	%r107, %r80, %r79, %r78;
	add.s32 	%r103, %r103, 4;
$L__BB0_7:
	setp.eq.s32 	%p8, %r16, 0;
	@%p8 bra 	$L__BB0_12;
	setp.eq.s32 	%p9, %r16, 1;
	@%p9 bra 	$L__BB0_10;
	add.s32 	%r82, %r103, %r3;
	mul.wide.u32 	%rd47, %r82, 4;
	add.s64 	%rd48, %rd2, %rd47;
	ld.global.u32 	%r83, [%rd48];
	mad.lo.s32 	%r84, %r103, %r31, %r1;
	mul.wide.s32 	%rd49, %r84, 4;
	add.s64 	%rd50, %rd1, %rd49;
	ld.global.u32 	%r85, [%rd50];
	mad.lo.s32 	%r86, %r85, %r83, %r107;
	cvt.u64.u32 	%rd51, %r3;
	cvt.u64.u32 	%rd52, %r103;
	add.s64 	%rd53, %rd52, %rd51;
	shl.b64 	%rd54, %rd53, 2;
	add.s64 	%rd55, %rd2, %rd54;
	ld.global.u32 	%r87, [%rd55+4];
	mul.wide.u32 	%rd56, %r31, 4;
	add.s64 	%rd57, %rd50, %rd56;
	ld.global.u32 	%r88, [%rd57];
	mad.lo.s32 	%r107, %r88, %r87, %r86;
	add.s32 	%r103, %r103, 2;
$L__BB0_10:
	and.b32  	%r89, %r31, 1;
	setp.eq.b32 	%p10, %r89, 1;
	not.pred 	%p11, %p10;
	@%p11 bra 	$L__BB0_12;
	add.s32 	%r90, %r103, %r3;
	mul.wide.u32 	%rd58, %r90, 4;
	add.s64 	%rd59, %rd2, %rd58;
	ld.global.u32 	%r91, [%rd59];
	mad.lo.s32 	%r92, %r103, %r31, %r1;
	mul.wide.s32 	%rd60, %r92, 4;
	add.s64 	%rd61, %rd1, %rd60;
	ld.global.u32 	%r93, [%rd61];
	mad.lo.s32 	%r107, %r93, %r91, %r107;
$L__BB0_12:
	ld.param.u64 	%rd65, [_Z10matrixMultPiS_S_i_param_2];
	cvta.to.global.u64 	%rd62, %rd65;
	mad.lo.s32 	%r94, %r31, %r38, %r1;
	mul.wide.s32 	%rd63, %r94, 4;
	add.s64 	%rd64, %rd62, %rd63;
	st.global.u32 	[%rd64], %r107;
	ret;

}


// ===== COMPILED SASS (sm_100) =====

	.target	sm_100

	.elftype	@"ET_EXEC"


//--------------------- .note.nv.tkinfo           --------------------------
	.section	.note.nv.tkinfo,"",@"SHT_NOTE"
	.sectionflags	@"SHF_NOTE_NV_TKINFO"
	.tkinfo
        /*0018*/ 	.word	0x00000002
        /*0030*/ 	.string	""
        /*0030*/ 	.string	"ptxas"
        /*0030*/ 	.string	"Cuda compilation tools, release 13.0, V13.0.88"
        /*0030*/ 	.string	"Build cuda_13.0.r13.0/compiler.36424714_0"
        /*0030*/ 	.string	"-arch sm_100 -m 64 "



//--------------------- .note.nv.cuinfo           --------------------------
	.section	.note.nv.cuinfo,"",@"SHT_NOTE"
	.sectionflags	@"SHF_NOTE_NV_CUINFO"
        /*0018*/ 	.short	0x0002
        /*001a*/ 	.short	0x0064
        /*001c*/ 	.short	0x0082
	.zero		2


//--------------------- .nv.info                  --------------------------
	.section	.nv.info,"",@"SHT_CUDA_INFO"
	.align	4


	//----- nvinfo : EIATTR_REGCOUNT
	.align		4
        /*0000*/ 	.byte	0x04, 0x2f
        /*0002*/ 	.short	(.L_1 - .L_0)
	.align		4
.L_0:
        /*0004*/ 	.word	index@(_Z10matrixMultPiS_S_i)
        /*0008*/ 	.word	0x0000001e


	//----- nvinfo : EIATTR_FRAME_SIZE
	.align		4
.L_1:
        /*000c*/ 	.byte	0x04, 0x11
        /*000e*/ 	.short	(.L_3 - .L_2)
	.align		4
.L_2:
        /*0010*/ 	.word	index@(_Z10matrixMultPiS_S_i)
        /*0014*/ 	.word	0x00000000


	//----- nvinfo : EIATTR_MIN_STACK_SIZE
	.align		4
.L_3:
        /*0018*/ 	.byte	0x04, 0x12
        /*001a*/ 	.short	(.L_5 - .L_4)
	.align		4
.L_4:
        /*001c*/ 	.word	index@(_Z10matrixMultPiS_S_i)
        /*0020*/ 	.word	0x00000000
.L_5:


//--------------------- .nv.compat                --------------------------
	.section	.nv.compat,"",@"SHT_CUDA_COMPAT_INFO"
	.align	4
        /*0000*/ 	.byte	0x02, 0x09, 0x00, 0x00, 0x02, 0x02, 0x01, 0x00, 0x02, 0x05, 0x05, 0x00, 0x03, 0x07, 0x01, 0x01
        /*0010*/ 	.byte	0x02, 0x03, 0x00, 0x00, 0x02, 0x06, 0x01, 0x00, 0x04, 0x0b, 0x08, 0x00, 0x09, 0x00, 0x00, 0x00
        /*0020*/ 	.byte	0x00, 0x00, 0x00, 0x00


//--------------------- .nv.info._Z10matrixMultPiS_S_i --------------------------
	.section	.nv.info._Z10matrixMultPiS_S_i,"",@"SHT_CUDA_INFO"
	.sectionflags	@""
	.align	4


	//----- nvinfo : EIATTR_CUDA_API_VERSION
	.align		4
        /*0000*/ 	.byte	0x04, 0x37
        /*0002*/ 	.short	(.L_7 - .L_6)
.L_6:
        /*0004*/ 	.word	0x00000082


	//----- nvinfo : EIATTR_KPARAM_INFO
	.align		4
.L_7:
        /*0008*/ 	.byte	0x04, 0x17
        /*000a*/ 	.short	(.L_9 - .L_8)
.L_8:
        /*000c*/ 	.word	0x00000000
        /*0010*/ 	.short	0x0003
        /*0012*/ 	.short	0x0018
        /*0014*/ 	.byte	0x00, 0xf0, 0x11, 0x00


	//----- nvinfo : EIATTR_KPARAM_INFO
	.align		4
.L_9:
        /*0018*/ 	.byte	0x04, 0x17
        /*001a*/ 	.short	(.L_11 - .L_10)
.L_10:
        /*001c*/ 	.word	0x00000000
        /*0020*/ 	.short	0x0002
        /*0022*/ 	.short	0x0010
        /*0024*/ 	.byte	0x00, 0xf5, 0x21, 0x00


	//----- nvinfo : EIATTR_KPARAM_INFO
	.align		4
.L_11:
        /*0028*/ 	.byte	0x04, 0x17
        /*002a*/ 	.short	(.L_13 - .L_12)
.L_12:
        /*002c*/ 	.word	0x00000000
        /*0030*/ 	.short	0x0001
        /*0032*/ 	.short	0x0008
        /*0034*/ 	.byte	0x00, 0xf5, 0x21, 0x00


	//----- nvinfo : EIATTR_KPARAM_INFO
	.align		4
.L_13:
        /*0038*/ 	.byte	0x04, 0x17
        /*003a*/ 	.short	(.L_15 - .L_14)
.L_14:
        /*003c*/ 	.word	0x00000000
        /*0040*/ 	.short	0x0000
        /*0042*/ 	.short	0x0000
        /*0044*/ 	.byte	0x00, 0xf5, 0x21, 0x00


	//----- nvinfo : EIATTR_SPARSE_MMA_MASK
	.align		4
.L_15:
        /*0048*/ 	.byte	0x03, 0x50
        /*004a*/ 	.short	0x0000


	//----- nvinfo : EIATTR_MAXREG_COUNT
	.align		4
        /*004c*/ 	.byte	0x03, 0x1b
        /*004e*/ 	.short	0x00ff


	//----- nvinfo : EIATTR_MERCURY_ISA_VERSION
	.align		4
        /*0050*/ 	.byte	0x03, 0x5f
        /*0052*/ 	.short	0x0101


	//----- nvinfo : EIATTR_VRC_CTA_INIT_COUNT
	.align		4
        /*0054*/ 	.byte	0x02, 0x4a
	.zero		1
	.zero		1


	//----- nvinfo : EIATTR_EXIT_INSTR_OFFSETS
	.align		4
        /*0058*/ 	.byte	0x04, 0x1c
        /*005a*/ 	.short	(.L_17 - .L_16)


	//   ....[0]....
.L_16:
        /*005c*/ 	.word	0x00000b00


	//----- nvinfo : EIATTR_CRS_STACK_SIZE
	.align		4
.L_17:
        /*0060*/ 	.byte	0x04, 0x1e
        /*0062*/ 	.short	(.L_19 - .L_18)
.L_18:
        /*0064*/ 	.word	0x00000000


	//----- nvinfo : EIATTR_CBANK_PARAM_SIZE
	.align		4
.L_19:
        /*0068*/ 	.byte	0x03, 0x19
        /*006a*/ 	.short	0x001c


	//----- nvinfo : EIATTR_PARAM_CBANK
	.align		4
        /*006c*/ 	.byte	0x04, 0x0a
        /*006e*/ 	.short	(.L_21 - .L_20)
	.align		4
.L_20:
        /*0070*/ 	.word	index@(.nv.constant0._Z10matrixMultPiS_S_i)
        /*0074*/ 	.short	0x0380
        /*0076*/ 	.short	0x001c


	//----- nvinfo : EIATTR_SW_WAR
	.align		4
.L_21:
        /*0078*/ 	.byte	0x04, 0x36
        /*007a*/ 	.short	(.L_23 - .L_22)
.L_22:
        /*007c*/ 	.word	0x00000008
.L_23:


//--------------------- .nv.callgraph             --------------------------
	.section	.nv.callgraph,"",@"SHT_CUDA_CALLGRAPH"
	.align	4
	.sectionentsize	8
	.align		4
        /*0000*/ 	.word	0x00000000
	.align		4
        /*0004*/ 	.word	0xffffffff
	.align		4
        /*0008*/ 	.word	0x00000000
	.align		4
        /*000c*/ 	.word	0xfffffffe
	.align		4
        /*0010*/ 	.word	0x00000000
	.align		4
        /*0014*/ 	.word	0xfffffffd
	.align		4
        /*0018*/ 	.word	0x00000000
	.align		4
        /*001c*/ 	.word	0xfffffffc


//--------------------- .text._Z10matrixMultPiS_S_i --------------------------
	.section	.text._Z10matrixMultPiS_S_i,"ax",@progbits
	.align	128
        .global         _Z10matrixMultPiS_S_i
        .type           _Z10matrixMultPiS_S_i,@function
        .size           _Z10matrixMultPiS_S_i,(.L_x_6 - _Z10matrixMultPiS_S_i)
        .other          _Z10matrixMultPiS_S_i,@"STO_CUDA_ENTRY STV_DEFAULT"
_Z10matrixMultPiS_S_i:
.text._Z10matrixMultPiS_S_i:
[----:B------:R-:W-:Y:S01]  /*0000*/  LDC R1, c[0x0][0x37c] ;  /* 0x0000df00ff017b82 */ /* 0x000fe20000000800 */
[----:B------:R-:W0:Y:S01]  /*0010*/  S2R R0, SR_TID.X ;  /* 0x0000000000007919 */ /* 0x000e220000002100 */
[----:B------:R-:W0:Y:S01]  /*0020*/  LDCU UR4, c[0x0][0x360] ;  /* 0x00006c00ff0477ac */ /* 0x000e220008000800 */
[----:B------:R-:W-:Y:S01]  /*0030*/  BSSY.RECONVERGENT B0, `(.L_x_0) ;  /* 0x00000a8000007945 */ /* 0x000fe20003800200 */
[----:B------:R-:W-:Y:S01]  /*0040*/  HFMA2 R12, -RZ, RZ, 0, 0 ;  /* 0x00000000ff0c7431 */ /* 0x000fe200000001ff */
[----:B------:R-:W0:Y:S01]  /*0050*/  S2R R3, SR_CTAID.X ;  /* 0x0000000000037919 */ /* 0x000e220000002500 */
[----:B------:R-:W1:Y:S01]  /*0060*/  LDCU UR18, c[0x0][0x398] ;  /* 0x00007300ff1277ac */ /* 0x000e620008000800 */
[----:B------:R-:W2:Y:S01]  /*0070*/  S2R R13, SR_TID.Y ;  /* 0x00000000000d7919 */ /* 0x000ea20000002200 */
[----:B------:R-:W2:Y:S01]  /*0080*/  LDCU UR5, c[0x0][0x364] ;  /* 0x00006c80ff0577ac */ /* 0x000ea20008000800 */
[----:B------:R-:W2:Y:S01]  /*0090*/  S2R R2, SR_CTAID.Y ;  /* 0x0000000000027919 */ /* 0x000ea20000002600 */
[----:B------:R-:W3:Y:S01]  /*00a0*/  LDCU.64 UR16, c[0x0][0x358] ;  /* 0x00006b00ff1077ac */ /* 0x000ee20008000a00 */
[----:B-1----:R-:W-:-:S06]  /*00b0*/  UISETP.GE.AND UP0, UPT, UR18, 0x1, UPT ;  /* 0x000000011200788c */ /* 0x002fcc000bf06270 */
[----:B------:R-:W-:Y:S01]  /*00c0*/  PLOP3.LUT P0, PT, PT, PT, UP0, 0x80, 0x8 ;  /* 0x000000000008781c */ /* 0x000fe20003f0f008 */
[----:B0-----:R-:W-:Y:S02]  /*00d0*/  IMAD R0, R3, UR4, R0 ;  /* 0x0000000403007c24 */ /* 0x001fe4000f8e0200 */
[----:B--2---:R-:W-:-:S05]  /*00e0*/  IMAD R13, R2, UR5, R13 ;  /* 0x00000005020d7c24 */ /* 0x004fca000f8e020d */
[----:B------:R-:W-:-:S04]  /*00f0*/  VIMNMX R2, PT, PT, R0, R13, !PT ;  /* 0x0000000d00027248 */ /* 0x000fc80007fe0100 */
[----:B------:R-:W-:-:S13]  /*0100*/  ISETP.GE.OR P0, PT, R2, UR18, !P0 ;  /* 0x0000001202007c0c */ /* 0x000fda000c706670 */
[----:B---3--:R-:W-:Y:S05]  /*0110*/  @P0 BRA `(.L_x_1) ;  /* 0x0000000800640947 */ /* 0x008fea0003800000 */
[----:B------:R-:W-:Y:S02]  /*0120*/  UISETP.GE.U32.AND UP1, UPT, UR18, 0x8, UPT ;  /* 0x000000081200788c */ /* 0x000fe4000bf26070 */
[----:B------:R-:W-:Y:S01]  /*0130*/  IMAD R5, R13, UR18, RZ ;  /* 0x000000120d057c24 */ /* 0x000fe2000f8e02ff */
[----:B------:R-:W-:Y:S01]  /*0140*/  ULOP3.LUT UR19, UR18, 0x7, URZ, 0xc0, !UPT ;  /* 0x0000000712137892 */ /* 0x000fe2000f8ec0ff */
[----:B------:R-:W-:Y:S01]  /*0150*/  MOV R12, RZ ;  /* 0x000000ff000c7202 */ /* 0x000fe20000000f00 */
[----:B------:R-:W-:Y:S02]  /*0160*/  UMOV UR4, URZ ;  /* 0x000000ff00047c82 */ /* 0x000fe40008000000 */
[----:B------:R-:W-:Y:S02]  /*0170*/  UISETP.NE.AND UP0, UPT, UR19, URZ, UPT ;  /* 0x000000ff1300728c */ /* 0x000fe4000bf05270 */
[----:B------:R-:W-:Y:S09]  /*0180*/  BRA.U !UP1, `(.L_x_2) ;  /* 0x0000000509087547 */ /* 0x000ff2000b800000 */
[----:B------:R-:W0:Y:S01]  /*0190*/  LDCU.128 UR20, c[0x0][0x380] ;  /* 0x00007000ff1477ac */ /* 0x000e220008000c00 */
[----:B------:R-:W-:Y:S02]  /*01a0*/  MOV R12, RZ ;  /* 0x000000ff000c7202 */ /* 0x000fe40000000f00 */
[----:B------:R-:W-:Y:S01]  /*01b0*/  MOV R14, R0 ;  /* 0x00000000000e7202 */ /* 0x000fe20000000f00 */
[----:B------:R-:W-:-:S04]  /*01c0*/  ULOP3.LUT UR4, UR18, 0x7ffffff8, URZ, 0xc0, !UPT ;  /* 0x7ffffff812047892 */ /* 0x000fc8000f8ec0ff */
[----:B------:R-:W-:Y:S01]  /*01d0*/  UIADD3 UR5, UPT, UPT, -UR4, URZ, URZ ;  /* 0x000000ff04057290 */ /* 0x000fe2000fffe1ff */
[----:B0-----:R-:W-:Y:S01]  /*01e0*/  MOV R2, UR20 ;  /* 0x0000001400027c02 */ /* 0x001fe20008000f00 */
[----:B------:R-:W-:Y:S01]  /*01f0*/  UIMAD.WIDE.U32 UR6, UR18, 0xc, UR22 ;  /* 0x0000000c120678a5 */ /* 0x000fe2000f8e0016 */
[----:B------:R-:W-:Y:S01]  /*0200*/  MOV R3, UR21 ;  /* 0x0000001500037c02 */ /* 0x000fe20008000f00 */
[----:B------:R-:W-:Y:S02]  /*0210*/  UIMAD.WIDE.U32 UR8, UR18, 0x10, UR22 ;  /* 0x00000010120878a5 */ /* 0x000fe4000f8e0016 */
[----:B------:R-:W-:Y:S01]  /*0220*/  UIMAD.WIDE.U32 UR10, UR18, 0x14, UR22 ;  /* 0x00000014120a78a5 */ /* 0x000fe2000f8e0016 */
[----:B------:R-:W-:Y:S01]  /*0230*/  IMAD.WIDE.U32 R2, R5, 0x4, R2 ;  /* 0x0000000405027825 */ /* 0x000fe200078e0002 */
[----:B------:R-:W-:Y:S02]  /*0240*/  UIMAD.WIDE.U32 UR12, UR18, 0x18, UR22 ;  /* 0x00000018120c78a5 */ /* 0x000fe4000f8e0016 */
[----:B------:R-:W-:Y:S01]  /*0250*/  UIMAD.WIDE.U32 UR14, UR18, 0x1c, UR22 ;  /* 0x0000001c120e78a5 */ /* 0x000fe2000f8e0016 */
[----:B------:R-:W-:-:S04]  /*0260*/  IADD3 R2, P0, PT, R2, 0x10, RZ ;  /* 0x0000001002027810 */ /* 0x000fc80007f1e0ff */
[----:B------:R-:W-:-:S09]  /*0270*/  IADD3.X R3, PT, PT, RZ, R3, RZ, P0, !PT ;  /* 0x00000003ff037210 */ /* 0x000fd200007fe4ff */
.L_x_3:
[----:B------:R-:W-:Y:S01]  /*0280*/  UIMAD.WIDE.U32 UR24, UR18, 0x4, UR22 ;  /* 0x00000004121878a5 */ /* 0x000fe2000f8e0016 */
[----:B------:R-:W-:Y:S01]  /*0290*/  IMAD.MOV.U32 R23, RZ, RZ, 0x4 ;  /* 0x00000004ff177424 */ /* 0x000fe200078e00ff */
[----:B------:R-:W-:Y:S01]  /*02a0*/  UIMAD.WIDE.U32 UR20, UR18, 0x8, UR22 ;  /* 0x00000008121478a5 */ /* 0x000fe2000f8e0016 */
[----:B------:R-:W-:Y:S01]  /*02b0*/  HFMA2 R11, -RZ, RZ, 0, 2.384185791015625e-07 ;  /* 0x00000004ff0b7431 */ /* 0x000fe200000001ff */
[----:B------:R-:W2:Y:S01]  /*02c0*/  LDG.E R21, desc[UR16][R2.64+-0x10] ;  /* 0xfffff01002157981 */ /* 0x000ea2000c1e1900 */
[----:B------:R-:W-:Y:S01]  /*02d0*/  IMAD.WIDE R22, R14, R23, UR22 ;  /* 0x000000160e167e25 */ /* 0x000fe2000f8e0217 */
[----:B------:R-:W-:Y:S02]  /*02e0*/  MOV R8, UR24 ;  /* 0x0000001800087c02 */ /* 0x000fe40008000f00 */
[----:B------:R-:W-:Y:S01]  /*02f0*/  MOV R9, UR25 ;  /* 0x0000001900097c02 */ /* 0x000fe20008000f00 */
[----:B------:R-:W3:Y:S01]  /*0300*/  LDG.E R19, desc[UR16][R2.64+-0xc] ;  /* 0xfffff41002137981 */ /* 0x000ee2000c1e1900 */
[----:B------:R-:W-:-:S02]  /*0310*/  MOV R24, UR20 ;  /* 0x0000001400187c02 */ /* 0x000fc40008000f00 */
[----:B------:R-:W-:Y:S01]  /*0320*/  MOV R25, UR21 ;  /* 0x0000001500197c02 */ /* 0x000fe20008000f00 */
[C---:B------:R-:W-:Y:S01]  /*0330*/  IMAD.WIDE R8, R14.reuse, 0x4, R8 ;  /* 0x000000040e087825 */ /* 0x040fe200078e0208 */
[----:B------:R-:W2:Y:S03]  /*0340*/  LDG.E R22, desc[UR16][R22.64] ;  /* 0x0000001016167981 */ /* 0x000ea6000c1e1900 */
[C---:B------:R-:W-:Y:S01]  /*0350*/  IMAD.WIDE R24, R14.reuse, 0x4, R24 ;  /* 0x000000040e187825 */ /* 0x040fe200078e0218 */
[----:B------:R0:W3:Y:S03]  /*0360*/  LDG.E R20, desc[UR16][R8.64] ;  /* 0x0000001008147981 */ /* 0x0000e6000c1e1900 */
[----:B------:R-:W-:Y:S01]  /*0370*/  IMAD.MOV.U32 R5, RZ, RZ, 0x4 ;  /* 0x00000004ff057424 */ /* 0x000fe200078e00ff */
[----:B------:R-:W4:Y:S01]  /*0380*/  LDG.E R18, desc[UR16][R24.64] ;  /* 0x0000001018127981 */ /* 0x000f22000c1e1900 */
[----:B------:R-:W-:Y:S01]  /*0390*/  IMAD.WIDE R10, R14, R11, UR6 ;  /* 0x000000060e0a7e25 */ /* 0x000fe2000f8e020b */
[----:B------:R-:W-:-:S02]  /*03a0*/  MOV R7, 0x4 ;  /* 0x0000000400077802 */ /* 0x000fc40000000f00 */
[----:B------:R-:W4:Y:S01]  /*03b0*/  LDG.E R17, desc[UR16][R2.64+-0x8] ;  /* 0xfffff81002117981 */ /* 0x000f22000c1e1900 */
[----:B0-----:R-:W-:Y:S02]  /*03c0*/  HFMA2 R9, -RZ, RZ, 0, 2.384185791015625e-07 ;  /* 0x00000004ff097431 */ /* 0x001fe400000001ff */
[C---:B------:R-:W-:Y:S01]  /*03d0*/  IMAD.WIDE R4, R14.reuse, R5, UR8 ;  /* 0x000000080e047e25 */ /* 0x040fe2000f8e0205 */
[----:B------:R0:W5:Y:S04]  /*03e0*/  LDG.E R16, desc[UR16][R10.64] ;  /* 0x000000100a107981 */ /* 0x000168000c1e1900 */
[----:B------:R-:W5:Y:S01]  /*03f0*/  LDG.E R15, desc[UR16][R2.64+-0x4] ;  /* 0xfffffc10020f7981 */ /* 0x000f62000c1e1900 */
[----:B------:R-:W-:Y:S01]  /*0400*/  IMAD.WIDE R6, R14, R7, UR10 ;  /* 0x0000000a0e067e25 */ /* 0x000fe2000f8e0207 */
[----:B------:R-:W-:-:S02]  /*0410*/  MOV R27, 0x4 ;  /* 0x00000004001b7802 */ /* 0x000fc40000000f00 */
[----:B------:R1:W5:Y:S01]  /*0420*/  LDG.E R4, desc[UR16][R4.64] ;  /* 0x0000001004047981 */ /* 0x000362000c1e1900 */
[----:B------:R-:W-:-:S03]  /*0430*/  IMAD.WIDE R8, R14, R9, UR12 ;  /* 0x0000000c0e087e25 */ /* 0x000fc6000f8e0209 */
[----:B------:R-:W5:Y:S01]  /*0440*/  LDG.E R23, desc[UR16][R2.64] ;  /* 0x0000001002177981 */ /* 0x000f62000c1e1900 */
[----:B0-----:R-:W-:-:S03]  /*0450*/  IMAD.WIDE R10, R14, R27, UR14 ;  /* 0x0000000e0e0a7e25 */ /* 0x001fc6000f8e021b */
[----:B------:R-:W5:Y:S04]  /*0460*/  LDG.E R7, desc[UR16][R6.64] ;  /* 0x0000001006077981 */ /* 0x000f68000c1e1900 */
[----:B------:R-:W5:Y:S04]  /*0470*/  LDG.E R24, desc[UR16][R2.64+0x4] ;  /* 0x0000041002187981 */ /* 0x000f68000c1e1900 */
[----:B------:R-:W5:Y:S04]  /*0480*/  LDG.E R8, desc[UR16][R8.64] ;  /* 0x0000001008087981 */ /* 0x000f68000c1e1900 */
[----:B------:R-:W5:Y:S04]  /*0490*/  LDG.E R25, desc[UR16][R2.64+0x8] ;  /* 0x0000081002197981 */ /* 0x000f68000c1e1900 */
[----:B------:R-:W5:Y:S04]  /*04a0*/  LDG.E R10, desc[UR16][R10.64] ;  /* 0x000000100a0a7981 */ /* 0x000f68000c1e1900 */
[----:B------:R0:W5:Y:S01]  /*04b0*/  LDG.E R27, desc[UR16][R2.64+0xc] ;  /* 0x00000c10021b7981 */ /* 0x000162000c1e1900 */
[----:B------:R-:W-:-:S04]  /*04c0*/  UIADD3 UR5, UPT, UPT, UR5, 0x8, URZ ;  /* 0x0000000805057890 */ /* 0x000fc8000fffe0ff */
[----:B------:R-:W-:Y:S01]  /*04d0*/  UISETP.NE.AND UP1, UPT, UR5, URZ, UPT ;  /* 0x000000ff0500728c */ /* 0x000fe2000bf25270 */
[----:B-1----:R-:W-:Y:S02]  /*04e0*/  MOV R5, UR18 ;  /* 0x0000001200057c02 */ /* 0x002fe40008000f00 */
[----:B0-----:R-:W-:-:S03]  /*04f0*/  IADD3 R2, P0, PT, R2, 0x20, RZ ;  /* 0x0000002002027810 */ /* 0x001fc60007f1e0ff */
[----:B------:R-:W-:Y:S01]  /*0500*/  IMAD R14, R5, 0x8, R14 ;  /* 0x00000008050e7824 */ /* 0x000fe200078e020e */
[----:B------:R-:W-:Y:S01]  /*0510*/  IADD3.X R3, PT, PT, RZ, R3, RZ, P0, !PT ;  /* 0x00000003ff037210 */ /* 0x000fe200007fe4ff */
[----:B--2---:R-:W-:-:S04]  /*0520*/  IMAD R21, R21, R22, R12 ;  /* 0x0000001615157224 */ /* 0x004fc800078e020c */
[----:B---3--:R-:W-:-:S04]  /*0530*/  IMAD R19, R19, R20, R21 ;  /* 0x0000001413137224 */ /* 0x008fc800078e0215 */
[----:B----4-:R-:W-:-:S04]  /*0540*/  IMAD R17, R17, R18, R19 ;  /* 0x0000001211117224 */ /* 0x010fc800078e0213 */
[----:B-----5:R-:W-:-:S04]  /*0550*/  IMAD R15, R15, R16, R17 ;  /* 0x000000100f0f7224 */ /* 0x020fc800078e0211 */
[----:B------:R-:W-:-:S04]  /*0560*/  IMAD R4, R23, R4, R15 ;  /* 0x0000000417047224 */ /* 0x000fc800078e020f */
[----:B------:R-:W-:-:S04]  /*0570*/  IMAD R4, R24, R7, R4 ;  /* 0x0000000718047224 */ /* 0x000fc800078e0204 */
[----:B------:R-:W-:-:S04]  /*0580*/  IMAD R4, R25, R8, R4 ;  /* 0x0000000819047224 */ /* 0x000fc800078e0204 */
[----:B------:R-:W-:Y:S01]  /*0590*/  IMAD R12, R27, R10, R4 ;  /* 0x0000000a1b0c7224 */ /* 0x000fe200078e0204 */
[----:B------:R-:W-:Y:S06]  /*05a0*/  BRA.U UP1, `(.L_x_3) ;  /* 0xfffffffd01347547 */ /* 0x000fec000b83ffff */
.L_x_2:
[----:B------:R-:W-:Y:S05]  /*05b0*/  BRA.U !UP0, `(.L_x_1) ;  /* 0x00000005083c7547 */ /* 0x000fea000b800000 */
[----:B------:R-:W-:Y:S01]  /*05c0*/  UISETP.GE.U32.AND UP0, UPT, UR19, 0x4, UPT ;  /* 0x000000041300788c */ /* 0x000fe2000bf06070 */
[----:B------:R-:W-:Y:S01]  /*05d0*/  IMAD R2, R13, UR18, RZ ;  /* 0x000000120d027c24 */ /* 0x000fe2000f8e02ff */
[----:B------:R-:W-:-:S04]  /*05e0*/  ULOP3.LUT UR5, UR18, 0x3, URZ, 0xc0, !UPT ;  /* 0x0000000312057892 */ /* 0x000fc8000f8ec0ff */
[----:B------:R-:W-:-:S03]  /*05f0*/  UISETP.NE.AND UP1, UPT, UR5, URZ, UPT ;  /* 0x000000ff0500728c */ /* 0x000fc6000bf25270 */
[----:B------:R-:W-:Y:S08]  /*0600*/  BRA.U !UP0, `(.L_x_4) ;  /* 0x00000001087c7547 */ /* 0x000ff0000b800000 */
[----:B------:R-:W0:Y:S01]  /*0610*/  LDC.64 R6, c[0x0][0x388] ;  /* 0x0000e200ff067b82 */ /* 0x000e220000000a00 */
[----:B------:R-:W1:Y:S01]  /*0620*/  LDCU.64 UR6, c[0x0][0x380] ;  /* 0x00007000ff0677ac */ /* 0x000e620008000a00 */
[----:B------:R-:W-:Y:S02]  /*0630*/  MOV R5, UR4 ;  /* 0x0000000400057c02 */ /* 0x000fe40008000f00 */
[C---:B------:R-:W-:Y:S02]  /*0640*/  IADD3 R3, PT, PT, R2.reuse, UR4, RZ ;  /* 0x0000000402037c10 */ /* 0x040fe4000fffe0ff */
[----:B------:R-:W-:Y:S01]  /*0650*/  MOV R11, UR18 ;  /* 0x00000012000b7c02 */ /* 0x000fe20008000f00 */
[----:B------:R-:W-:Y:S01]  /*0660*/  IMAD R5, R5, UR18, R0 ;  /* 0x0000001205057c24 */ /* 0x000fe2000f8e0200 */
[----:B------:R-:W2:Y:S01]  /*0670*/  LDC.64 R8, c[0x0][0x380] ;  /* 0x0000e000ff087b82 */ /* 0x000ea20000000a00 */
[----:B------:R-:W-:Y:S02]  /*0680*/  IADD3 R14, P0, PT, R2, UR4, RZ ;  /* 0x00000004020e7c10 */ /* 0x000fe4000ff1e0ff */
[----:B------:R-:W-:Y:S01]  /*0690*/  MOV R15, UR18 ;  /* 0x00000012000f7c02 */ /* 0x000fe20008000f00 */
[----:B0-----:R-:W-:-:S04]  /*06a0*/  IMAD.WIDE R6, R5, 0x4, R6 ;  /* 0x0000000405067825 */ /* 0x001fc800078e0206 */
[----:B------:R-:W-:Y:S01]  /*06b0*/  IMAD.WIDE.U32 R10, R11, 0x4, R6 ;  /* 0x000000040b0a7825 */ /* 0x000fe200078e0006 */
[----:B------:R-:W-:Y:S01]  /*06c0*/  MOV R17, UR18 ;  /* 0x0000001200117c02 */ /* 0x000fe20008000f00 */
[----:B------:R-:W3:Y:S02]  /*06d0*/  LDG.E R6, desc[UR16][R6.64] ;  /* 0x0000001006067981 */ /* 0x000ee4000c1e1900 */
[----:B--2---:R-:W-:Y:S01]  /*06e0*/  IMAD.WIDE.U32 R8, R3, 0x4, R8 ;  /* 0x0000000403087825 */ /* 0x004fe200078e0008 */
[----:B------:R-:W-:Y:S02]  /*06f0*/  IADD3.X R3, PT, PT, RZ, RZ, RZ, P0, !PT ;  /* 0x000000ffff037210 */ /* 0x000fe400007fe4ff */
[----:B-1----:R-:W-:-:S03]  /*0700*/  LEA R4, P0, R14, UR6, 0x2 ;  /* 0x000000060e047c11 */ /* 0x002fc6000f8010ff */
[----:B------:R-:W3:Y:S01]  /*0710*/  LDG.E R9, desc[UR16][R8.64] ;  /* 0x0000001008097981 */ /* 0x000ee2000c1e1900 */
[----:B------:R-:W-:Y:S01]  /*0720*/  LEA.HI.X R5, R14, UR7, R3, 0x2, P0 ;  /* 0x000000070e057c11 */ /* 0x000fe200080f1403 */
[----:B------:R-:W-:Y:S02]  /*0730*/  IMAD.WIDE.U32 R14, R15, 0x4, R10 ;  /* 0x000000040f0e7825 */ /* 0x000fe400078e000a */
[----:B------:R-:W2:Y:S04]  /*0740*/  LDG.E R3, desc[UR16][R10.64] ;  /* 0x000000100a037981 */ /* 0x000ea8000c1e1900 */
[----:B------:R-:W2:Y:S01]  /*0750*/  LDG.E R18, desc[UR16][R4.64+0x4] ;  /* 0x0000041004127981 */ /* 0x000ea2000c1e1900 */
[----:B------:R-:W-:-:S03]  /*0760*/  IMAD.WIDE.U32 R16, R17, 0x4, R14 ;  /* 0x0000000411107825 */ /* 0x000fc600078e000e */
[----:B------:R-:W4:Y:S04]  /*0770*/  LDG.E R19, desc[UR16][R14.64] ;  /* 0x000000100e137981 */ /* 0x000f28000c1e1900 */
[----:B------:R-:W4:Y:S04]  /*0780*/  LDG.E R20, desc[UR16][R4.64+0x8] ;  /* 0x0000081004147981 */ /* 0x000f28000c1e1900 */
[----:B------:R-:W5:Y:S04]  /*0790*/  LDG.E R22, desc[UR16][R4.64+0xc] ;  /* 0x00000c1004167981 */ /* 0x000f68000c1e1900 */
[----:B------:R-:W5:Y:S01]  /*07a0*/  LDG.E R16, desc[UR16][R16.64] ;  /* 0x0000001010107981 */ /* 0x000f62000c1e1900 */
[----:B------:R-:W-:Y:S01]  /*07b0*/  UIADD3 UR4, UPT, UPT, UR4, 0x4, URZ ;  /* 0x0000000404047890 */ /* 0x000fe2000fffe0ff */
[----:B---3--:R-:W-:-:S04]  /*07c0*/  IMAD R9, R9, R6, R12 ;  /* 0x0000000609097224 */ /* 0x008fc800078e020c */
[----:B--2---:R-:W-:-:S04]  /*07d0*/  IMAD R3, R18, R3, R9 ;  /* 0x0000000312037224 */ /* 0x004fc800078e0209 */
[----:B----4-:R-:W-:-:S04]  /*07e0*/  IMAD R3, R20, R19, R3 ;  /* 0x0000001314037224 */ /* 0x010fc800078e0203 */
[----:B-----5:R-:W-:-:S07]  /*07f0*/  IMAD R12, R22, R16, R3 ;  /* 0x00000010160c7224 */ /* 0x020fce00078e0203 */
.L_x_4:
[----:B------:R-:W-:Y:S05]  /*0800*/  BRA.U !UP1, `(.L_x_1) ;  /* 0x0000000109a87547 */ /* 0x000fea000b800000 */
[----:B------:R-:W-:Y:S01]  /*0810*/  UISETP.NE.AND UP0, UPT, UR5, 0x1, UPT ;  /* 0x000000010500788c */ /* 0x000fe2000bf05270 */
[----:B------:R-:W-:Y:S01]  /*0820*/  MOV R9, UR4 ;  /* 0x0000000400097c02 */ /* 0x000fe20008000f00 */
[----:B------:R-:W-:Y:S02]  /*0830*/  ULOP3.LUT UR5, UR18, 0x1, URZ, 0xc0, !UPT ;  /* 0x0000000112057892 */ /* 0x000fe4000f8ec0ff */
[----:B------:R-:W-:Y:S02]  /*0840*/  IMAD.U32 R17, RZ, RZ, UR18 ;  /* 0x00000012ff117e24 */ /* 0x000fe4000f8e00ff */
[----:B------:R-:W-:Y:S01]  /*0850*/  UISETP.NE.U32.AND UP1, UPT, UR5, 0x1, UPT ;  /* 0x000000010500788c */ /* 0x000fe2000bf25070 */
[----:B------:R-:W-:-:S04]  /*0860*/  PLOP3.LUT P1, PT, PT, PT, UP0, 0x80, 0x8 ;  /* 0x000000000008781c */ /* 0x000fc80003f2f008 */
[----:B------:R-:W0:Y:S01]  /*0870*/  @UP0 LDCU.128 UR8, c[0x0][0x380] ;  /* 0x00007000ff0807ac */ /* 0x000e220008000c00 */
[----:B------:R-:W-:Y:S01]  /*0880*/  PLOP3.LUT P0, PT, PT, PT, UP1, 0x80, 0x8 ;  /* 0x000000000008781c */ /* 0x000fe20003f0f018 */
[----:B------:R-:W1:Y:S04]  /*0890*/  @UP0 LDCU.64 UR6, c[0x0][0x380] ;  /* 0x00007000ff0607ac */ /* 0x000e680008000a00 */
[----:B------:R-:W2:Y:S03]  /*08a0*/  @!UP1 LDCU.128 UR12, c[0x0][0x380] ;  /* 0x00007000ff0c97ac */ /* 0x000ea60008000c00 */
[C---:B------:R-:W-:Y:S01]  /*08b0*/  @P1 VIADD R3, R2.reuse, UR4 ;  /* 0x0000000402031c36 */ /* 0x040fe20008000000 */
[----:B------:R-:W-:Y:S01]  /*08c0*/  @P1 IADD3 R5, P2, PT, R2, UR4, RZ ;  /* 0x0000000402051c10 */ /* 0x000fe2000ff5e0ff */
[----:B------:R-:W-:-:S03]  /*08d0*/  @UP0 UIADD3 UR4, UPT, UPT, UR4, 0x2, URZ ;  /* 0x0000000204040890 */ /* 0x000fc6000fffe0ff */
[----:B------:R-:W-:Y:S02]  /*08e0*/  @P1 IADD3.X R8, PT, PT, RZ, RZ, RZ, P2, !PT ;  /* 0x000000ffff081210 */ /* 0x000fe400017fe4ff */
[----:B0-----:R-:W-:Y:S02]  /*08f0*/  MOV R14, UR8 ;  /* 0x00000008000e7c02 */ /* 0x001fe40008000f00 */
[----:B------:R-:W-:Y:S02]  /*0900*/  MOV R15, UR9 ;  /* 0x00000009000f7c02 */ /* 0x000fe40008000f00 */
[----:B------:R-:W-:Y:S02]  /*0910*/  MOV R6, UR10 ;  /* 0x0000000a00067c02 */ /* 0x000fe40008000f00 */
[----:B------:R-:W-:Y:S01]  /*0920*/  MOV R7, UR11 ;  /* 0x0000000b00077c02 */ /* 0x000fe20008000f00 */
[----:B------:R-:W-:Y:S01]  /*0930*/  @P1 IMAD.WIDE.U32 R14, R3, 0x4, R14 ;  /* 0x00000004030e1825 */ /* 0x000fe200078e000e */
[----:B-1----:R-:W-:-:S03]  /*0940*/  @P1 LEA R4, P2, R5, UR6, 0x2 ;  /* 0x0000000605041c11 */ /* 0x002fc6000f8410ff */
[----:B------:R-:W-:Y:S01]  /*0950*/  @P1 IMAD R3, R9, UR18, R0 ;  /* 0x0000001209031c24 */ /* 0x000fe2000f8e0200 */
[----:B------:R-:W-:-:S03]  /*0960*/  MOV R21, UR4 ;  /* 0x0000000400157c02 */ /* 0x000fc60008000f00 */
[----:B------:R-:W-:Y:S01]  /*0970*/  @P1 IMAD.WIDE R6, R3, 0x4, R6 ;  /* 0x0000000403061825 */ /* 0x000fe200078e0206 */
[----:B------:R-:W-:Y:S01]  /*0980*/  @P1 LEA.HI.X R5, R5, UR7, R8, 0x2, P2 ;  /* 0x0000000705051c11 */ /* 0x000fe200090f1408 */
[----:B------:R-:W3:Y:S01]  /*0990*/  @P1 LDG.E R3, desc[UR16][R14.64] ;  /* 0x000000100e031981 */ /* 0x000ee2000c1e1900 */
[----:B--2---:R-:W-:Y:S01]  /*09a0*/  MOV R8, UR12 ;  /* 0x0000000c00087c02 */ /* 0x004fe20008000f00 */
[----:B------:R-:W-:Y:S01]  /*09b0*/  @!P0 IMAD R21, R21, UR18, R0 ;  /* 0x0000001215158c24 */ /* 0x000fe2000f8e0200 */
[----:B------:R-:W-:Y:S01]  /*09c0*/  MOV R9, UR13 ;  /* 0x0000000d00097c02 */ /* 0x000fe20008000f00 */
[----:B------:R-:W-:Y:S01]  /*09d0*/  @P1 IMAD.WIDE.U32 R16, R17, 0x4, R6 ;  /* 0x0000000411101825 */ /* 0x000fe200078e0006 */
[----:B------:R-:W-:Y:S01]  /*09e0*/  @!P0 IADD3 R19, PT, PT, R2, UR4, RZ ;  /* 0x0000000402138c10 */ /* 0x000fe2000fffe0ff */
[----:B------:R-:W3:Y:S01]  /*09f0*/  @P1 LDG.E R6, desc[UR16][R6.64] ;  /* 0x0000001006061981 */ /* 0x000ee2000c1e1900 */
[----:B------:R-:W-:Y:S02]  /*0a00*/  MOV R10, UR14 ;  /* 0x0000000e000a7c02 */ /* 0x000fe40008000f00 */
[----:B------:R-:W-:Y:S01]  /*0a10*/  MOV R11, UR15 ;  /* 0x0000000f000b7c02 */ /* 0x000fe20008000f00 */
[----:B------:R-:W-:Y:S01]  /*0a20*/  @!P0 IMAD.WIDE.U32 R8, R19, 0x4, R8 ;  /* 0x0000000413088825 */ /* 0x000fe200078e0008 */
[----:B------:R-:W2:Y:S03]  /*0a30*/  @P1 LDG.E R16, desc[UR16][R16.64] ;  /* 0x0000001010101981 */ /* 0x000ea6000c1e1900 */
[----:B------:R-:W-:Y:S01]  /*0a40*/  @!P0 IMAD.WIDE R10, R21, 0x4, R10 ;  /* 0x00000004150a8825 */ /* 0x000fe200078e020a */
[----:B------:R-:W2:Y:S04]  /*0a50*/  @P1 LDG.E R4, desc[UR16][R4.64+0x4] ;  /* 0x0000041004041981 */ /* 0x000ea8000c1e1900 */
[----:B------:R-:W4:Y:S04]  /*0a60*/  @!P0 LDG.E R9, desc[UR16][R8.64] ;  /* 0x0000001008098981 */ /* 0x000f28000c1e1900 */
[----:B------:R-:W4:Y:S01]  /*0a70*/  @!P0 LDG.E R10, desc[UR16][R10.64] ;  /* 0x000000100a0a8981 */ /* 0x000f22000c1e1900 */
[----:B---3--:R-:W-:-:S04]  /*0a80*/  @P1 IMAD R3, R3, R6, R12 ;  /* 0x0000000603031224 */ /* 0x008fc800078e020c */
[----:B--2---:R-:W-:-:S04]  /*0a90*/  @P1 IMAD R12, R4, R16, R3 ;  /* 0x00000010040c1224 */ /* 0x004fc800078e0203 */
[----:B----4-:R-:W-:-:S07]  /*0aa0*/  @!P0 IMAD R12, R9, R10, R12 ;  /* 0x0000000a090c8224 */ /* 0x010fce00078e020c */
.L_x_1:
[----:B------:R-:W-:Y:S05]  /*0ab0*/  BSYNC.RECONVERGENT B0 ;  /* 0x0000000000007941 */ /* 0x000fea0003800200 */
.L_x_0:
[----:B------:R-:W0:Y:S01]  /*0ac0*/  LDC.64 R2, c[0x0][0x390] ;  /* 0x0000e400ff027b82 */ /* 0x000e220000000a00 */
[----:B------:R-:W-:-:S04]  /*0ad0*/  IMAD R13, R13, UR18, R0 ;  /* 0x000000120d0d7c24 */ /* 0x000fc8000f8e0200 */
[----:B0-----:R-:W-:-:S05]  /*0ae0*/  IMAD.WIDE R2, R13, 0x4, R2 ;  /* 0x000000040d027825 */ /* 0x001fca00078e0202 */
[----:B------:R-:W-:Y:S01]  /*0af0*/  STG.E desc[UR16][R2.64], R12 ;  /* 0x0000000c02007986 */ /* 0x000fe2000c101910 */
[----:B------:R-:W-:Y:S05]  /*0b00*/  EXIT ;  /* 0x000000000000794d */ /* 0x000fea0003800000 */
.L_x_5:
[----:B------:R-:W-:-:S00]  /*0b10*/  BRA `(.L_x_5) ;  /* 0xfffffffc00fc7947 */ /* 0x000fc0000383ffff */
[----:B------:R-:W-:-:S00]  /*0b20*/  NOP ;  /* 0x0000000000007918 */ /* 0x000fc00000000000 */
        /* <DEDUP_REMOVED lines=13> */
.L_x_6:


//--------------------- .nv.shared.reserved.0     --------------------------
	.section	.nv.shared.reserved.0,"aw",@nobits
	.weak		__nv_reservedSMEM_offset_0_alias
	.size		__nv_reservedSMEM_offset_0_alias, 0, 64
	.other		__nv_reservedSMEM_offset_0_alias,@"STO_CUDA_RESERVED_SHARED STV_DEFAULT"
__nv_reservedSMEM_offset_0_alias:
	.zero		0
	.zero		64


//--------------------- .nv.constant0._Z10matrixMultPiS_S_i --------------------------
	.section	.nv.constant0._Z10matrixMultPiS_S_i,"a",@progbits
	.sectionflags	@""
	.align	4
.nv.constant0._Z10matrixMultPiS_S_i:
	.zero		924


//--------------------- SYMBOLS --------------------------

	.type		.nv.reservedSmem.offset0,@object
	.size		.nv.reservedSmem.offset0,0x4
